//
// Generated by NVIDIA NVVM Compiler
//
// Compiler Build ID: CL-36424714
// Cuda compilation tools, release 13.0, V13.0.88
// Based on NVVM 20.0.0
//

.version 9.0
.target sm_100
.address_size 64

	// .globl	_Z9matrixMulPfS_S_
// _ZZ9matrixMulPfS_S_E3s_a has been demoted
// _ZZ9matrixMulPfS_S_E3s_b has been demoted

.visible .entry _Z9matrixMulPfS_S_(
	.param .u64 .ptr .align 1 _Z9matrixMulPfS_S__param_0,
	.param .u64 .ptr .align 1 _Z9matrixMulPfS_S__param_1,
	.param .u64 .ptr .align 1 _Z9matrixMulPfS_S__param_2
)
.maxntid 256
.minnctapersm 1
{
	.reg .pred 	%p<3>;
	.reg .b32 	%r<59>;
	.reg .b32 	%f<346>;
	.reg .b64 	%rd<13>;
	// demoted variable
	.shared .align 4 .b8 _ZZ9matrixMulPfS_S_E3s_a[4096];
	// demoted variable
	.shared .align 4 .b8 _ZZ9matrixMulPfS_S_E3s_b[4096];
	ld.param.u64 	%rd4, [_Z9matrixMulPfS_S__param_0];
	ld.param.u64 	%rd5, [_Z9matrixMulPfS_S__param_1];
	ld.param.u64 	%rd3, [_Z9matrixMulPfS_S__param_2];
	cvta.to.global.u64 	%rd1, %rd5;
	cvta.to.global.u64 	%rd2, %rd4;
	mov.u32 	%r1, %tid.y;
	mov.u32 	%r2, %tid.x;
	mov.u32 	%r19, %ctaid.y;
	mov.u32 	%r20, %ntid.y;
	mul.lo.s32 	%r21, %r20, %r19;
	shl.b32 	%r3, %r21, 3;
	mov.u32 	%r22, %ctaid.x;
	mov.u32 	%r23, %ntid.x;
	mul.lo.s32 	%r24, %r23, %r22;
	shl.b32 	%r4, %r24, 3;
	mad.lo.s32 	%r25, %r1, %r23, %r2;
	shr.u32 	%r26, %r25, 1;
	shl.b32 	%r27, %r25, 2;
	and.b32  	%r28, %r27, 4;
	shr.u32 	%r5, %r25, 5;
	and.b32  	%r29, %r27, 124;
	shl.b32 	%r30, %r25, 4;
	and.b32  	%r31, %r30, 16;
	shl.b32 	%r32, %r26, 5;
	or.b32  	%r33, %r32, %r31;
	mov.u32 	%r34, _ZZ9matrixMulPfS_S_E3s_a;
	add.s32 	%r6, %r34, %r33;
	add.s32 	%r35, %r26, %r3;
	shl.b32 	%r36, %r35, 10;
	or.b32  	%r7, %r36, %r28;
	and.b32  	%r37, %r30, 496;
	shl.b32 	%r38, %r5, 9;
	or.b32  	%r39, %r38, %r37;
	mov.u32 	%r40, _ZZ9matrixMulPfS_S_E3s_b;
	add.s32 	%r8, %r40, %r39;
	add.s32 	%r9, %r29, %r4;
	shl.b32 	%r41, %r2, 5;
	add.s32 	%r10, %r40, %r41;
	shl.b32 	%r42, %r1, 8;
	add.s32 	%r43, %r42, %r34;
	add.s32 	%r11, %r43, 128;
	mov.b32 	%r56, 0;
	mov.f32 	%f282, 0f00000000;
	mov.f32 	%f283, %f282;
	mov.f32 	%f284, %f282;
	mov.f32 	%f285, %f282;
	mov.f32 	%f286, %f282;
	mov.f32 	%f287, %f282;
	mov.f32 	%f288, %f282;
	mov.f32 	%f289, %f282;
	mov.f32 	%f290, %f282;
	mov.f32 	%f291, %f282;
	mov.f32 	%f292, %f282;
	mov.f32 	%f293, %f282;
	mov.f32 	%f294, %f282;
	mov.f32 	%f295, %f282;
	mov.f32 	%f296, %f282;
	mov.f32 	%f297, %f282;
	mov.f32 	%f298, %f282;
	mov.f32 	%f299, %f282;
	mov.f32 	%f300, %f282;
	mov.f32 	%f301, %f282;
	mov.f32 	%f302, %f282;
	mov.f32 	%f303, %f282;
	mov.f32 	%f304, %f282;
	mov.f32 	%f305, %f282;
	mov.f32 	%f306, %f282;
	mov.f32 	%f307, %f282;
	mov.f32 	%f308, %f282;
	mov.f32 	%f309, %f282;
	mov.f32 	%f310, %f282;
	mov.f32 	%f311, %f282;
	mov.f32 	%f312, %f282;
	mov.f32 	%f313, %f282;
	mov.f32 	%f314, %f282;
	mov.f32 	%f315, %f282;
	mov.f32 	%f316, %f282;
	mov.f32 	%f317, %f282;
	mov.f32 	%f318, %f282;
	mov.f32 	%f319, %f282;
	mov.f32 	%f320, %f282;
	mov.f32 	%f321, %f282;
	mov.f32 	%f322, %f282;
	mov.f32 	%f323, %f282;
	mov.f32 	%f324, %f282;
	mov.f32 	%f325, %f282;
	mov.f32 	%f326, %f282;
	mov.f32 	%f327, %f282;
	mov.f32 	%f328, %f282;
	mov.f32 	%f329, %f282;
	mov.f32 	%f330, %f282;
	mov.f32 	%f331, %f282;
	mov.f32 	%f332, %f282;
	mov.f32 	%f333, %f282;
	mov.f32 	%f334, %f282;
	mov.f32 	%f335, %f282;
	mov.f32 	%f336, %f282;
	mov.f32 	%f337, %f282;
	mov.f32 	%f338, %f282;
	mov.f32 	%f339, %f282;
	mov.f32 	%f340, %f282;
	mov.f32 	%f341, %f282;
	mov.f32 	%f342, %f282;
	mov.f32 	%f343, %f282;
	mov.f32 	%f344, %f282;
	mov.f32 	%f345, %f282;
$L__BB0_1:
	add.s32 	%r45, %r7, %r56;
	mul.wide.u32 	%rd6, %r45, 4;
	add.s64 	%rd7, %rd2, %rd6;
	ld.global.v4.f32 	{%f194, %f195, %f196, %f197}, [%rd7];
	st.shared.v4.f32 	[%r6], {%f194, %f195, %f196, %f197};
	add.s32 	%r46, %r56, %r5;
	shl.b32 	%r47, %r46, 10;
	add.s32 	%r48, %r9, %r47;
	mul.wide.s32 	%rd8, %r48, 4;
	add.s64 	%rd9, %rd1, %rd8;
	ld.global.v4.f32 	{%f198, %f199, %f200, %f201}, [%rd9];
	st.shared.v4.f32 	[%r8], {%f198, %f199, %f200, %f201};
	bar.sync 	0;
	mov.b32 	%r58, 16;
	mov.u32 	%r57, %r11;
$L__BB0_2:
	ld.shared.f32 	%f202, [%r57+-128];
	ld.shared.f32 	%f203, [%r57+-96];
	ld.shared.f32 	%f204, [%r57+-64];
	ld.shared.f32 	%f205, [%r57+-32];
	ld.shared.f32 	%f206, [%r57];
	ld.shared.f32 	%f207, [%r57+32];
	ld.shared.f32 	%f208, [%r57+64];
	ld.shared.f32 	%f209, [%r57+96];
	add.s32 	%r49, %r10, %r58;
	ld.shared.f32 	%f210, [%r49+-16];
	ld.shared.f32 	%f211, [%r49+-12];
	ld.shared.f32 	%f212, [%r49+-8];
	ld.shared.f32 	%f213, [%r49+-4];
	ld.shared.f32 	%f214, [%r49];
	ld.shared.f32 	%f215, [%r49+4];
	ld.shared.f32 	%f216, [%r49+8];
	ld.shared.f32 	%f217, [%r49+12];
	fma.rn.f32 	%f345, %f202, %f210, %f345;
	fma.rn.f32 	%f337, %f203, %f210, %f337;
	fma.rn.f32 	%f329, %f204, %f210, %f329;
	fma.rn.f32 	%f321, %f205, %f210, %f321;
	fma.rn.f32 	%f313, %f206, %f210, %f313;
	fma.rn.f32 	%f305, %f207, %f210, %f305;
	fma.rn.f32 	%f297, %f208, %f210, %f297;
	fma.rn.f32 	%f289, %f209, %f210, %f289;
	fma.rn.f32 	%f344, %f202, %f211, %f344;
	fma.rn.f32 	%f336, %f203, %f211, %f336;
	fma.rn.f32 	%f328, %f204, %f211, %f328;
	fma.rn.f32 	%f320, %f205, %f211, %f320;
	fma.rn.f32 	%f312, %f206, %f211, %f312;
	fma.rn.f32 	%f304, %f207, %f211, %f304;
	fma.rn.f32 	%f296, %f208, %f211, %f296;
	fma.rn.f32 	%f288, %f209, %f211, %f288;
	fma.rn.f32 	%f343, %f202, %f212, %f343;
	fma.rn.f32 	%f335, %f203, %f212, %f335;
	fma.rn.f32 	%f327, %f204, %f212, %f327;
	fma.rn.f32 	%f319, %f205, %f212, %f319;
	fma.rn.f32 	%f311, %f206, %f212, %f311;
	fma.rn.f32 	%f303, %f207, %f212, %f303;
	fma.rn.f32 	%f295, %f208, %f212, %f295;
	fma.rn.f32 	%f287, %f209, %f212, %f287;
	fma.rn.f32 	%f342, %f202, %f213, %f342;
	fma.rn.f32 	%f334, %f203, %f213, %f334;
	fma.rn.f32 	%f326, %f204, %f213, %f326;
	fma.rn.f32 	%f318, %f205, %f213, %f318;
	fma.rn.f32 	%f310, %f206, %f213, %f310;
	fma.rn.f32 	%f302, %f207, %f213, %f302;
	fma.rn.f32 	%f294, %f208, %f213, %f294;
	fma.rn.f32 	%f286, %f209, %f213, %f286;
	fma.rn.f32 	%f341, %f202, %f214, %f341;
	fma.rn.f32 	%f333, %f203, %f214, %f333;
	fma.rn.f32 	%f325, %f204, %f214, %f325;
	fma.rn.f32 	%f317, %f205, %f214, %f317;
	fma.rn.f32 	%f309, %f206, %f214, %f309;
	fma.rn.f32 	%f301, %f207, %f214, %f301;
	fma.rn.f32 	%f293, %f208, %f214, %f293;
	fma.rn.f32 	%f285, %f209, %f214, %f285;
	fma.rn.f32 	%f340, %f202, %f215, %f340;
	fma.rn.f32 	%f332, %f203, %f215, %f332;
	fma.rn.f32 	%f324, %f204, %f215, %f324;
	fma.rn.f32 	%f316, %f205, %f215, %f316;
	fma.rn.f32 	%f308, %f206, %f215, %f308;
	fma.rn.f32 	%f300, %f207, %f215, %f300;
	fma.rn.f32 	%f292, %f208, %f215, %f292;
	fma.rn.f32 	%f284, %f209, %f215, %f284;
	fma.rn.f32 	%f339, %f202, %f216, %f339;
	fma.rn.f32 	%f331, %f203, %f216, %f331;
	fma.rn.f32 	%f323, %f204, %f216, %f323;
	fma.rn.f32 	%f315, %f205, %f216, %f315;
	fma.rn.f32 	%f307, %f206, %f216, %f307;
	fma.rn.f32 	%f299, %f207, %f216, %f299;
	fma.rn.f32 	%f291, %f208, %f216, %f291;
	fma.rn.f32 	%f283, %f209, %f216, %f283;
	fma.rn.f32 	%f338, %f202, %f217, %f338;
	fma.rn.f32 	%f330, %f203, %f217, %f330;
	fma.rn.f32 	%f322, %f204, %f217, %f322;
	fma.rn.f32 	%f314, %f205, %f217, %f314;
	fma.rn.f32 	%f306, %f206, %f217, %f306;
	fma.rn.f32 	%f298, %f207, %f217, %f298;
	fma.rn.f32 	%f290, %f208, %f217, %f290;
	fma.rn.f32 	%f282, %f209, %f217, %f282;
	add.s32 	%r58, %r58, 512;
	add.s32 	%r57, %r57, 4;
	setp.ne.s32 	%p1, %r58, 4112;
	@%p1 bra 	$L__BB0_2;
	bar.sync 	0;
	add.s32 	%r17, %r56, 8;
	setp.lt.u32 	%p2, %r56, 1016;
	mov.u32 	%r56, %r17;
	@%p2 bra 	$L__BB0_1;
	cvta.to.global.u64 	%rd10, %rd3;
	shl.b32 	%r50, %r2, 3;
	add.s32 	%r51, %r4, %r50;
	shl.b32 	%r52, %r1, 13;
	shl.b32 	%r53, %r3, 10;
	add.s32 	%r54, %r52, %r53;
	add.s32 	%r55, %r51, %r54;
	mul.wide.s32 	%rd11, %r55, 4;
	add.s64 	%rd12, %rd10, %rd11;
	st.global.v4.f32 	[%rd12], {%f345, %f344, %f343, %f342};
	st.global.v4.f32 	[%rd12+16], {%f341, %f340, %f339, %f338};
	st.global.v4.f32 	[%rd12+4096], {%f337, %f336, %f335, %f334};
	st.global.v4.f32 	[%rd12+4112], {%f333, %f332, %f331, %f330};
	st.global.v4.f32 	[%rd12+8192], {%f329, %f328, %f327, %f326};
	st.global.v4.f32 	[%rd12+8208], {%f325, %f324, %f323, %f322};
	st.global.v4.f32 	[%rd12+12288], {%f321, %f320, %f319, %f318};
	st.global.v4.f32 	[%rd12+12304], {%f317, %f316, %f315, %f314};
	st.global.v4.f32 	[%rd12+16384], {%f313, %f312, %f311, %f310};
	st.global.v4.f32 	[%rd12+16400], {%f309, %f308, %f307, %f306};
	st.global.v4.f32 	[%rd12+20480], {%f305, %f304, %f303, %f302};
	st.global.v4.f32 	[%rd12+20496], {%f301, %f300, %f299, %f298};
	st.global.v4.f32 	[%rd12+24576], {%f297, %f296, %f295, %f294};
	st.global.v4.f32 	[%rd12+24592], {%f293, %f292, %f291, %f290};
	st.global.v4.f32 	[%rd12+28672], {%f289, %f288, %f287, %f286};
	st.global.v4.f32 	[%rd12+28688], {%f285, %f284, %f283, %f282};
	ret;

}


// ===== COMPILED SASS (sm_100) =====

	.target	sm_100

	.elftype	@"ET_EXEC"


//--------------------- .note.nv.tkinfo           --------------------------
	.section	.note.nv.tkinfo,"",@"SHT_NOTE"
	.sectionflags	@"SHF_NOTE_NV_TKINFO"
	.tkinfo
        /*0018*/ 	.word	0x00000002
        /*0030*/ 	.string	""
        /*0030*/ 	.string	"ptxas"
        /*0030*/ 	.string	"Cuda compilation tools, release 13.0, V13.0.88"
        /*0030*/ 	.string	"Build cuda_13.0.r13.0/compiler.36424714_0"
        /*0030*/ 	.string	"-arch sm_100 -m 64 "



//--------------------- .note.nv.cuinfo           --------------------------
	.section	.note.nv.cuinfo,"",@"SHT_NOTE"
	.sectionflags	@"SHF_NOTE_NV_CUINFO"
        /*0018*/ 	.short	0x0002
        /*001a*/ 	.short	0x0064
        /*001c*/ 	.short	0x0082
	.zero		2


//--------------------- .nv.info                  --------------------------
	.section	.nv.info,"",@"SHT_CUDA_INFO"
	.align	4


	//----- nvinfo : EIATTR_REGCOUNT
	.align		4
        /*0000*/ 	.byte	0x04, 0x2f
        /*0002*/ 	.short	(.L_1 - .L_0)
	.align		4
.L_0:
        /*0004*/ 	.word	index@(_Z9matrixMulPfS_S_)
        /*0008*/ 	.word	0x0000005e


	//----- nvinfo : EIATTR_FRAME_SIZE
	.align		4
.L_1:
        /*000c*/ 	.byte	0x04, 0x11
        /*000e*/ 	.short	(.L_3 - .L_2)
	.align		4
.L_2:
        /*0010*/ 	.word	index@(_Z9matrixMulPfS_S_)
        /*0014*/ 	.word	0x00000000


	//----- nvinfo : EIATTR_MIN_STACK_SIZE
	.align		4
.L_3:
        /*0018*/ 	.byte	0x04, 0x12
        /*001a*/ 	.short	(.L_5 - .L_4)
	.align		4
.L_4:
        /*001c*/ 	.word	index@(_Z9matrixMulPfS_S_)
        /*0020*/ 	.word	0x00000000
.L_5:


//--------------------- .nv.compat                --------------------------
	.section	.nv.compat,"",@"SHT_CUDA_COMPAT_INFO"
	.align	4
        /*0000*/ 	.byte	0x02, 0x09, 0x00, 0x00, 0x02, 0x02, 0x01, 0x00, 0x02, 0x05, 0x05, 0x00, 0x03, 0x07, 0x01, 0x01
        /*0010*/ 	.byte	0x02, 0x03, 0x00, 0x00, 0x02, 0x06, 0x01, 0x00, 0x04, 0x0b, 0x08, 0x00, 0x09, 0x00, 0x00, 0x00
        /*0020*/ 	.byte	0x00, 0x00, 0x00, 0x00


//--------------------- .nv.info._Z9matrixMulPfS_S_ --------------------------
	.section	.nv.info._Z9matrixMulPfS_S_,"",@"SHT_CUDA_INFO"
	.sectionflags	@""
	.align	4


	//----- nvinfo : EIATTR_CUDA_API_VERSION
	.align		4
        /*0000*/ 	.byte	0x04, 0x37
        /*0002*/ 	.short	(.L_7 - .L_6)
.L_6:
        /*0004*/ 	.word	0x00000082


	//----- nvinfo : EIATTR_KPARAM_INFO
	.align		4
.L_7:
        /*0008*/ 	.byte	0x04, 0x17
        /*000a*/ 	.short	(.L_9 - .L_8)
.L_8:
        /*000c*/ 	.word	0x00000000
        /*0010*/ 	.short	0x0002
        /*0012*/ 	.short	0x0010
        /*0014*/ 	.byte	0x00, 0xf5, 0x21, 0x00


	//----- nvinfo : EIATTR_KPARAM_INFO
	.align		4
.L_9:
        /*0018*/ 	.byte	0x04, 0x17
        /*001a*/ 	.short	(.L_11 - .L_10)
.L_10:
        /*001c*/ 	.word	0x00000000
        /*0020*/ 	.short	0x0001
        /*0022*/ 	.short	0x0008
        /*0024*/ 	.byte	0x00, 0xf5, 0x21, 0x00


	//----- nvinfo : EIATTR_KPARAM_INFO
	.align		4
.L_11:
        /*0028*/ 	.byte	0x04, 0x17
        /*002a*/ 	.short	(.L_13 - .L_12)
.L_12:
        /*002c*/ 	.word	0x00000000
        /*0030*/ 	.short	0x0000
        /*0032*/ 	.short	0x0000
        /*0034*/ 	.byte	0x00, 0xf5, 0x21, 0x00


	//----- nvinfo : EIATTR_SPARSE_MMA_MASK
	.align		4
.L_13:
        /*0038*/ 	.byte	0x03, 0x50
        /*003a*/ 	.short	0x0000


	//----- nvinfo : EIATTR_MAXREG_COUNT
	.align		4
        /*003c*/ 	.byte	0x03, 0x1b
        /*003e*/ 	.short	0x00ff


	//----- nvinfo : EIATTR_NUM_BARRIERS
	.align		4
        /*0040*/ 	.byte	0x02, 0x4c
        /*0042*/ 	.byte	0x01
	.zero		1


	//----- nvinfo : EIATTR_MERCURY_ISA_VERSION
	.align		4
        /*0044*/ 	.byte	0x03, 0x5f
        /*0046*/ 	.short	0x0101


	//----- nvinfo : EIATTR_VRC_CTA_INIT_COUNT
	.align		4
        /*0048*/ 	.byte	0x02, 0x4a
	.zero		1
	.zero		1


	//----- nvinfo : EIATTR_EXIT_INSTR_OFFSETS
	.align		4
        /*004c*/ 	.byte	0x04, 0x1c
        /*004e*/ 	.short	(.L_15 - .L_14)


	//   ....[0]....
.L_14:
        /*0050*/ 	.word	0x00000b70


	//----- nvinfo : EIATTR_MAX_THREADS
	.align		4
.L_15:
        /*0054*/ 	.byte	0x04, 0x05
        /*0056*/ 	.short	(.L_17 - .L_16)
.L_16:
        /*0058*/ 	.word	0x00000100
        /*005c*/ 	.word	0x00000001
        /*0060*/ 	.word	0x00000001


	//----- nvinfo : EIATTR_CBANK_PARAM_SIZE
	.align		4
.L_17:
        /*0064*/ 	.byte	0x03, 0x19
        /*0066*/ 	.short	0x0018


	//----- nvinfo : EIATTR_PARAM_CBANK
	.align		4
        /*0068*/ 	.byte	0x04, 0x0a
        /*006a*/ 	.short	(.L_19 - .L_18)
	.align		4
.L_18:
        /*006c*/ 	.word	index@(.nv.constant0._Z9matrixMulPfS_S_)
        /*0070*/ 	.short	0x0380
        /*0072*/ 	.short	0x0018


	//----- nvinfo : EIATTR_SW_WAR
	.align		4
.L_19:
        /*0074*/ 	.byte	0x04, 0x36
        /*0076*/ 	.short	(.L_21 - .L_20)
.L_20:
        /*0078*/ 	.word	0x00000008
.L_21:


//--------------------- .nv.callgraph             --------------------------
	.section	.nv.callgraph,"",@"SHT_CUDA_CALLGRAPH"
	.align	4
	.sectionentsize	8
	.align		4
        /*0000*/ 	.word	0x00000000
	.align		4
        /*0004*/ 	.word	0xffffffff
	.align		4
        /*0008*/ 	.word	0x00000000
	.align		4
        /*000c*/ 	.word	0xfffffffe
	.align		4
        /*0010*/ 	.word	0x00000000
	.align		4
        /*0014*/ 	.word	0xfffffffd
	.align		4
        /*0018*/ 	.word	0x00000000
	.align		4
        /*001c*/ 	.word	0xfffffffc


//--------------------- .text._Z9matrixMulPfS_S_  --------------------------
	.section	.text._Z9matrixMulPfS_S_,"ax",@progbits
	.align	128
        .global         _Z9matrixMulPfS_S_
        .type           _Z9matrixMulPfS_S_,@function
        .size           _Z9matrixMulPfS_S_,(.L_x_3 - _Z9matrixMulPfS_S_)
        .other          _Z9matrixMulPfS_S_,@"STO_CUDA_ENTRY STV_DEFAULT"
_Z9matrixMulPfS_S_:
.text._Z9matrixMulPfS_S_:
[----:B------:R-:W-:Y:S01]  /*0000*/  LDC R1, c[0x0][0x37c] ;  /* 0x0000df00ff017b82 */ /* 0x000fe20000000800 */
[----:B------:R-:W0:Y:S07]  /*0010*/  S2R R0, SR_TID.Y ;  /* 0x0000000000007919 */ /* 0x000e2e0000002200 */
[----:B------:R-:W1:Y:S01]  /*0020*/  S2UR UR4, SR_CTAID.Y ;  /* 0x00000000000479c3 */ /* 0x000e620000002600 */
[----:B------:R-:W-:Y:S02]  /*0030*/  CS2R R10, SRZ ;  /* 0x00000000000a7805 */ /* 0x000fe4000001ff00 */
[----:B------:R-:W-:Y:S01]  /*0040*/  CS2R R8, SRZ ;  /* 0x0000000000087805 */ /* 0x000fe2000001ff00 */
[----:B------:R-:W0:Y:S01]  /*0050*/  S2R R3, SR_TID.X ;  /* 0x0000000000037919 */ /* 0x000e220000002100 */
[----:B------:R-:W-:-:S02]  /*0060*/  CS2R R14, SRZ ;  /* 0x00000000000e7805 */ /* 0x000fc4000001ff00 */
[----:B------:R-:W-:Y:S02]  /*0070*/  CS2R R12, SRZ ;  /* 0x00000000000c7805 */ /* 0x000fe4000001ff00 */
[----:B------:R-:W-:Y:S02]  /*0080*/  CS2R R18, SRZ ;  /* 0x0000000000127805 */ /* 0x000fe4000001ff00 */
[----:B------:R-:W-:Y:S01]  /*0090*/  CS2R R16, SRZ ;  /* 0x0000000000107805 */ /* 0x000fe2000001ff00 */
[----:B------:R-:W1:Y:S01]  /*00a0*/  LDC R77, c[0x0][0x364] ;  /* 0x0000d900ff4d7b82 */ /* 0x000e620000000800 */
[----:B------:R-:W0:Y:S01]  /*00b0*/  LDCU UR8, c[0x0][0x360] ;  /* 0x00006c00ff0877ac */ /* 0x000e220008000800 */
[----:B------:R-:W-:Y:S02]  /*00c0*/  CS2R R22, SRZ ;  /* 0x0000000000167805 */ /* 0x000fe4000001ff00 */
[----:B------:R-:W-:Y:S02]  /*00d0*/  CS2R R20, SRZ ;  /* 0x0000000000147805 */ /* 0x000fe4000001ff00 */
[----:B------:R-:W-:-:S02]  /*00e0*/  CS2R R26, SRZ ;  /* 0x00000000001a7805 */ /* 0x000fc4000001ff00 */
[----:B------:R-:W-:Y:S02]  /*00f0*/  CS2R R24, SRZ ;  /* 0x0000000000187805 */ /* 0x000fe4000001ff00 */
[----:B------:R-:W-:Y:S02]  /*0100*/  CS2R R30, SRZ ;  /* 0x00000000001e7805 */ /* 0x000fe4000001ff00 */
[----:B------:R-:W-:Y:S01]  /*0110*/  CS2R R28, SRZ ;  /* 0x00000000001c7805 */ /* 0x000fe2000001ff00 */
[----:B------:R-:W2:Y:S01]  /*0120*/  S2UR UR6, SR_CgaCtaId ;  /* 0x00000000000679c3 */ /* 0x000ea20000008800 */
[----:B------:R-:W-:Y:S02]  /*0130*/  CS2R R34, SRZ ;  /* 0x0000000000227805 */ /* 0x000fe4000001ff00 */
[----:B------:R-:W-:Y:S02]  /*0140*/  CS2R R32, SRZ ;  /* 0x0000000000207805 */ /* 0x000fe4000001ff00 */
[----:B------:R-:W-:-:S02]  /*0150*/  CS2R R38, SRZ ;  /* 0x0000000000267805 */ /* 0x000fc4000001ff00 */
[----:B------:R-:W-:Y:S02]  /*0160*/  CS2R R36, SRZ ;  /* 0x0000000000247805 */ /* 0x000fe4000001ff00 */
[----:B------:R-:W-:Y:S02]  /*0170*/  CS2R R42, SRZ ;  /* 0x00000000002a7805 */ /* 0x000fe4000001ff00 */
[----:B------:R-:W-:Y:S02]  /*0180*/  CS2R R40, SRZ ;  /* 0x0000000000287805 */ /* 0x000fe4000001ff00 */
[----:B------:R-:W-:Y:S01]  /*0190*/  CS2R R46, SRZ ;  /* 0x00000000002e7805 */ /* 0x000fe2000001ff00 */
[----:B------:R-:W3:Y:S01]  /*01a0*/  S2UR UR7, SR_CTAID.X ;  /* 0x00000000000779c3 */ /* 0x000ee20000002500 */
[----:B------:R-:W-:Y:S02]  /*01b0*/  CS2R R44, SRZ ;  /* 0x00000000002c7805 */ /* 0x000fe4000001ff00 */
[----:B------:R-:W-:-:S02]  /*01c0*/  CS2R R50, SRZ ;  /* 0x0000000000327805 */ /* 0x000fc4000001ff00 */
[----:B------:R-:W-:Y:S02]  /*01d0*/  CS2R R48, SRZ ;  /* 0x0000000000307805 */ /* 0x000fe4000001ff00 */
[----:B------:R-:W-:Y:S02]  /*01e0*/  CS2R R54, SRZ ;  /* 0x0000000000367805 */ /* 0x000fe4000001ff00 */
[----:B------:R-:W-:Y:S02]  /*01f0*/  CS2R R52, SRZ ;  /* 0x0000000000347805 */ /* 0x000fe4000001ff00 */
[----:B------:R-:W-:Y:S02]  /*0200*/  CS2R R58, SRZ ;  /* 0x00000000003a7805 */ /* 0x000fe4000001ff00 */
[----:B------:R-:W-:Y:S01]  /*0210*/  CS2R R56, SRZ ;  /* 0x0000000000387805 */ /* 0x000fe2000001ff00 */
[----:B-1----:R-:W-:Y:S01]  /*0220*/  IMAD R77, R77, UR4, RZ ;  /* 0x000000044d4d7c24 */ /* 0x002fe2000f8e02ff */
[----:B------:R-:W-:Y:S01]  /*0230*/  UMOV UR4, 0x400 ;  /* 0x0000040000047882 */ /* 0x000fe20000000000 */
[----:B------:R-:W-:Y:S01]  /*0240*/  CS2R R62, SRZ ;  /* 0x00000000003e7805 */ /* 0x000fe2000001ff00 */
[----:B0-----:R-:W-:Y:S01]  /*0250*/  IMAD R78, R0, UR8, R3 ;  /* 0x00000008004e7c24 */ /* 0x001fe2000f8e0203 */
[----:B------:R-:W-:Y:S01]  /*0260*/  UIADD3 UR5, UPT, UPT, UR4, 0x1000, URZ ;  /* 0x0000100004057890 */ /* 0x000fe2000fffe0ff */
[----:B------:R-:W-:-:S02]  /*0270*/  CS2R R60, SRZ ;  /* 0x00000000003c7805 */ /* 0x000fc4000001ff00 */
[----:B------:R-:W-:Y:S02]  /*0280*/  CS2R R66, SRZ ;  /* 0x0000000000427805 */ /* 0x000fe4000001ff00 */
[----:B------:R-:W-:Y:S01]  /*0290*/  CS2R R64, SRZ ;  /* 0x0000000000407805 */ /* 0x000fe2000001ff00 */
[----:B--2---:R-:W-:Y:S01]  /*02a0*/  ULEA UR9, UR6, UR4, 0x18 ;  /* 0x0000000406097291 */ /* 0x004fe2000f8ec0ff */
[C---:B------:R-:W-:Y:S01]  /*02b0*/  SHF.L.U32 R69, R78.reuse, 0x4, RZ ;  /* 0x000000044e457819 */ /* 0x040fe200000006ff */
[----:B------:R-:W-:Y:S01]  /*02c0*/  ULEA UR6, UR6, UR5, 0x18 ;  /* 0x0000000506067291 */ /* 0x000fe2000f8ec0ff */
[----:B------:R-:W-:Y:S01]  /*02d0*/  SHF.L.U32 R68, R78, 0x2, RZ ;  /* 0x000000024e447819 */ /* 0x000fe200000006ff */
[----:B------:R-:W0:Y:S01]  /*02e0*/  LDCU.64 UR10, c[0x0][0x358] ;  /* 0x00006b00ff0a77ac */ /* 0x000e220008000a00 */
[----:B------:R-:W-:Y:S02]  /*02f0*/  SHF.R.U32.HI R2, RZ, 0x1, R78 ;  /* 0x00000001ff027819 */ /* 0x000fe4000001164e */
[----:B------:R-:W-:Y:S01]  /*0300*/  LOP3.LUT R5, R69, 0x10, RZ, 0xc0, !PT ;  /* 0x0000001045057812 */ /* 0x000fe200078ec0ff */
[----:B---3--:R-:W-:Y:S01]  /*0310*/  UIMAD UR4, UR7, UR8, URZ ;  /* 0x00000008070472a4 */ /* 0x008fe2000f8e02ff */
[----:B------:R-:W-:-:S02]  /*0320*/  LOP3.LUT R76, R68, 0x4, RZ, 0xc0, !PT ;  /* 0x00000004444c7812 */ /* 0x000fc400078ec0ff */
[----:B------:R-:W-:Y:S01]  /*0330*/  LEA R7, R77, R2, 0x3 ;  /* 0x000000024d077211 */ /* 0x000fe200078e18ff */
[----:B------:R-:W-:Y:S01]  /*0340*/  USHF.L.U32 UR5, UR4, 0x3, URZ ;  /* 0x0000000304057899 */ /* 0x000fe200080006ff */
[----:B------:R-:W-:Y:S02]  /*0350*/  LEA R79, R0, UR9, 0x8 ;  /* 0x00000009004f7c11 */ /* 0x000fe4000f8e40ff */
[----:B------:R-:W-:Y:S01]  /*0360*/  SHF.R.U32.HI R78, RZ, 0x5, R78 ;  /* 0x00000005ff4e7819 */ /* 0x000fe2000001164e */
[----:B------:R-:W-:Y:S01]  /*0370*/  UMOV UR4, URZ ;  /* 0x000000ff00047c82 */ /* 0x000fe20008000000 */
[----:B------:R-:W-:Y:S02]  /*0380*/  LOP3.LUT R81, R68, 0x7c, RZ, 0xc0, !PT ;  /* 0x0000007c44517812 */ /* 0x000fe400078ec0ff */
[----:B------:R-:W-:Y:S02]  /*0390*/  LOP3.LUT R69, R69, 0x1f0, RZ, 0xc0, !PT ;  /* 0x000001f045457812 */ /* 0x000fe400078ec0ff */
[----:B------:R-:W-:-:S02]  /*03a0*/  LEA R2, R2, R5, 0x5 ;  /* 0x0000000502027211 */ /* 0x000fc400078e28ff */
[----:B------:R-:W-:Y:S02]  /*03b0*/  CS2R R4, SRZ ;  /* 0x0000000000047805 */ /* 0x000fe4000001ff00 */
[----:B------:R-:W-:Y:S02]  /*03c0*/  LEA R76, R7, R76, 0xa ;  /* 0x0000004c074c7211 */ /* 0x000fe400078e50ff */
[----:B------:R-:W-:Y:S02]  /*03d0*/  CS2R R6, SRZ ;  /* 0x0000000000067805 */ /* 0x000fe4000001ff00 */
[----:B------:R-:W-:Y:S02]  /*03e0*/  IADD3 R79, PT, PT, R79, 0x80, RZ ;  /* 0x000000804f4f7810 */ /* 0x000fe40007ffe0ff */
[----:B------:R-:W-:Y:S02]  /*03f0*/  LEA R80, R3, UR6, 0x5 ;  /* 0x0000000603507c11 */ /* 0x000fe4000f8e28ff */
[----:B------:R-:W-:-:S02]  /*0400*/  IADD3 R81, PT, PT, R81, UR5, RZ ;  /* 0x0000000551517c10 */ /* 0x000fc4000fffe0ff */
[----:B0-----:R-:W-:-:S07]  /*0410*/  LEA R82, R78, R69, 0x9 ;  /* 0x000000454e527211 */ /* 0x001fce00078e48ff */
.L_x_1:
[----:B------:R-:W0:Y:S01]  /*0420*/  LDC.64 R70, c[0x0][0x380] ;  /* 0x0000e000ff467b82 */ /* 0x000e220000000a00 */
[----:B------:R-:W-:Y:S02]  /*0430*/  IADD3 R72, PT, PT, R78, UR4, RZ ;  /* 0x000000044e487c10 */ /* 0x000fe4000fffe0ff */
[----:B------:R-:W-:Y:S02]  /*0440*/  IADD3 R73, PT, PT, R76, UR4, RZ ;  /* 0x000000044c497c10 */ /* 0x000fe4000fffe0ff */
[----:B------:R-:W-:-:S03]  /*0450*/  LEA R75, R72, R81, 0xa ;  /* 0x00000051484b7211 */ /* 0x000fc600078e50ff */
[----:B------:R-:W1:Y:S01]  /*0460*/  LDC.64 R68, c[0x0][0x388] ;  /* 0x0000e200ff447b82 */ /* 0x000e620000000a00 */
[----:B0-----:R-:W-:-:S04]  /*0470*/  IMAD.WIDE.U32 R70, R73, 0x4, R70 ;  /* 0x0000000449467825 */ /* 0x001fc800078e0046 */
[----:B-1----:R-:W-:Y:S02]  /*0480*/  IMAD.WIDE R72, R75, 0x4, R68 ;  /* 0x000000044b487825 */ /* 0x002fe400078e0244 */
[----:B------:R-:W2:Y:S04]  /*0490*/  LDG.E.128 R68, desc[UR10][R70.64] ;  /* 0x0000000a46447981 */ /* 0x000ea8000c1e1d00 */
[----:B------:R-:W3:Y:S01]  /*04a0*/  LDG.E.128 R72, desc[UR10][R72.64] ;  /* 0x0000000a48487981 */ /* 0x000ee2000c1e1d00 */
[----:B------:R-:W-:Y:S01]  /*04b0*/  UIADD3 UR4, UPT, UPT, UR4, 0x8, URZ ;  /* 0x0000000804047890 */ /* 0x000fe2000fffe0ff */
[----:B------:R-:W-:Y:S01]  /*04c0*/  MOV R83, R79 ;  /* 0x0000004f00537202 */ /* 0x000fe20000000f00 */
[----:B------:R-:W-:Y:S02]  /*04d0*/  UMOV UR7, 0x10 ;  /* 0x0000001000077882 */ /* 0x000fe40000000000 */
[----:B------:R-:W-:Y:S01]  /*04e0*/  UISETP.GE.U32.AND UP1, UPT, UR4, 0x400, UPT ;  /* 0x000004000400788c */ /* 0x000fe2000bf26070 */
[----:B--2---:R0:W-:Y:S04]  /*04f0*/  STS.128 [R2+UR9], R68 ;  /* 0x0000004402007988 */ /* 0x0041e80008000c09 */
[----:B---3--:R0:W-:Y:S01]  /*0500*/  STS.128 [R82+UR6], R72 ;  /* 0x0000004852007988 */ /* 0x0081e20008000c06 */
[----:B------:R-:W-:Y:S06]  /*0510*/  BAR.SYNC.DEFER_BLOCKING 0x0 ;  /* 0x0000000000007b1d */ /* 0x000fec0000010000 */
.L_x_0:
[----:B------:R-:W-:Y:S04]  /*0520*/  LDS R84, [R83+-0x80] ;  /* 0xffff800053547984 */ /* 0x000fe80000000800 */
[----:B0-----:R-:W0:Y:S04]  /*0530*/  LDS.128 R68, [R80+UR7+-0x10] ;  /* 0xfffff00750447984 */ /* 0x001e280008000c00 */
[----:B------:R-:W1:Y:S04]  /*0540*/  LDS R85, [R83+-0x60] ;  /* 0xffffa00053557984 */ /* 0x000e680000000800 */
[----:B------:R-:W2:Y:S04]  /*0550*/  LDS R86, [R83+-0x40] ;  /* 0xffffc00053567984 */ /* 0x000ea80000000800 */
[----:B------:R-:W3:Y:S04]  /*0560*/  LDS R87, [R83+-0x20] ;  /* 0xffffe00053577984 */ /* 0x000ee80000000800 */
[----:B------:R-:W4:Y:S04]  /*0570*/  LDS R88, [R83] ;  /* 0x0000000053587984 */ /* 0x000f280000000800 */
[----:B------:R-:W5:Y:S04]  /*0580*/  LDS R89, [R83+0x20] ;  /* 0x0000200053597984 */ /* 0x000f680000000800 */
[----:B------:R-:W5:Y:S04]  /*0590*/  LDS R90, [R83+0x40] ;  /* 0x00004000535a7984 */ /* 0x000f680000000800 */
[----:B------:R0:W5:Y:S04]  /*05a0*/  LDS R91, [R83+0x60] ;  /* 0x00006000535b7984 */ /* 0x0001680000000800 */
[----:B------:R-:W5:Y:S01]  /*05b0*/  LDS.128 R72, [R80+UR7] ;  /* 0x0000000750487984 */ /* 0x000f620008000c00 */
[----:B------:R-:W-:Y:S01]  /*05c0*/  UIADD3 UR7, UPT, UPT, UR7, 0x200, URZ ;  /* 0x0000020007077890 */ /* 0x000fe2000fffe0ff */
[----:B0-----:R-:W-:-:S03]  /*05d0*/  IADD3 R83, PT, PT, R83, 0x4, RZ ;  /* 0x0000000453537810 */ /* 0x001fc60007ffe0ff */
[----:B------:R-:W-:Y:S01]  /*05e0*/  UISETP.NE.AND UP0, UPT, UR7, 0x1010, UPT ;  /* 0x000010100700788c */ /* 0x000fe2000bf05270 */
[C---:B------:R-:W-:Y:S01]  /*05f0*/  FFMA R64, R84.reuse, R68, R64 ;  /* 0x0000004454407223 */ /* 0x040fe20000000040 */
[C---:B------:R-:W-:Y:S01]  /*0600*/  FFMA R65, R84.reuse, R69, R65 ;  /* 0x0000004554417223 */ /* 0x040fe20000000041 */
[C---:B------:R-:W-:Y:S01]  /*0610*/  FFMA R66, R84.reuse, R70, R66 ;  /* 0x0000004654427223 */ /* 0x040fe20000000042 */
[----:B------:R-:W-:Y:S01]  /*0620*/  FFMA R67, R84, R71, R67 ;  /* 0x0000004754437223 */ /* 0x000fe20000000043 */
[C---:B-1----:R-:W-:Y:S01]  /*0630*/  FFMA R56, R85.reuse, R68, R56 ;  /* 0x0000004455387223 */ /* 0x042fe20000000038 */
[C---:B------:R-:W-:Y:S01]  /*0640*/  FFMA R57, R85.reuse, R69, R57 ;  /* 0x0000004555397223 */ /* 0x040fe20000000039 */
[C---:B------:R-:W-:Y:S01]  /*0650*/  FFMA R58, R85.reuse, R70, R58 ;  /* 0x00000046553a7223 */ /* 0x040fe2000000003a */
[----:B------:R-:W-:Y:S01]  /*0660*/  FFMA R59, R85, R71, R59 ;  /* 0x00000047553b7223 */ /* 0x000fe2000000003b */
[C---:B--2---:R-:W-:Y:S01]  /*0670*/  FFMA R48, R86.reuse, R68, R48 ;  /* 0x0000004456307223 */ /* 0x044fe20000000030 */
[C---:B------:R-:W-:Y:S01]  /*0680*/  FFMA R49, R86.reuse, R69, R49 ;  /* 0x0000004556317223 */ /* 0x040fe20000000031 */
[C---:B------:R-:W-:Y:S01]  /*0690*/  FFMA R50, R86.reuse, R70, R50 ;  /* 0x0000004656327223 */ /* 0x040fe20000000032 */
[----:B------:R-:W-:Y:S01]  /*06a0*/  FFMA R51, R86, R71, R51 ;  /* 0x0000004756337223 */ /* 0x000fe20000000033 */
[C---:B---3--:R-:W-:Y:S01]  /*06b0*/  FFMA R40, R87.reuse, R68, R40 ;  /* 0x0000004457287223 */ /* 0x048fe20000000028 */
[C---:B------:R-:W-:Y:S01]  /*06c0*/  FFMA R41, R87.reuse, R69, R41 ;  /* 0x0000004557297223 */ /* 0x040fe20000000029 */
[C---:B------:R-:W-:Y:S01]  /*06d0*/  FFMA R42, R87.reuse, R70, R42 ;  /* 0x00000046572a7223 */ /* 0x040fe2000000002a */
[----:B------:R-:W-:Y:S01]  /*06e0*/  FFMA R43, R87, R71, R43 ;  /* 0x00000047572b7223 */ /* 0x000fe2000000002b */
[C---:B----4-:R-:W-:Y:S01]  /*06f0*/  FFMA R32, R88.reuse, R68, R32 ;  /* 0x0000004458207223 */ /* 0x050fe20000000020 */
[C---:B------:R-:W-:Y:S01]  /*0700*/  FFMA R33, R88.reuse, R69, R33 ;  /* 0x0000004558217223 */ /* 0x040fe20000000021 */
[C---:B------:R-:W-:Y:S01]  /*0710*/  FFMA R34, R88.reuse, R70, R34 ;  /* 0x0000004658227223 */ /* 0x040fe20000000022 */
[----:B------:R-:W-:Y:S01]  /*0720*/  FFMA R35, R88, R71, R35 ;  /* 0x0000004758237223 */ /* 0x000fe20000000023 */
[C---:B-----5:R-:W-:Y:S01]  /*0730*/  FFMA R24, R89.reuse, R68, R24 ;  /* 0x0000004459187223 */ /* 0x060fe20000000018 */
[C---:B------:R-:W-:Y:S01]  /*0740*/  FFMA R25, R89.reuse, R69, R25 ;  /* 0x0000004559197223 */ /* 0x040fe20000000019 */
[C---:B------:R-:W-:Y:S01]  /*0750*/  FFMA R26, R89.reuse, R70, R26 ;  /* 0x00000046591a7223 */ /* 0x040fe2000000001a */
[----:B------:R-:W-:Y:S01]  /*0760*/  FFMA R27, R89, R71, R27 ;  /* 0x00000047591b7223 */ /* 0x000fe2000000001b */
[C---:B------:R-:W-:Y:S01]  /*0770*/  FFMA R16, R90.reuse, R68, R16 ;  /* 0x000000445a107223 */ /* 0x040fe20000000010 */
[C---:B------:R-:W-:Y:S01]  /*0780*/  FFMA R17, R90.reuse, R69, R17 ;  /* 0x000000455a117223 */ /* 0x040fe20000000011 */
[C---:B------:R-:W-:Y:S01]  /*0790*/  FFMA R18, R90.reuse, R70, R18 ;  /* 0x000000465a127223 */ /* 0x040fe20000000012 */
[----:B------:R-:W-:Y:S01]  /*07a0*/  FFMA R19, R90, R71, R19 ;  /* 0x000000475a137223 */ /* 0x000fe20000000013 */
[C---:B------:R-:W-:Y:S01]  /*07b0*/  FFMA R8, R91.reuse, R68, R8 ;  /* 0x000000445b087223 */ /* 0x040fe20000000008 */
[C---:B------:R-:W-:Y:S01]  /*07c0*/  FFMA R9, R91.reuse, R69, R9 ;  /* 0x000000455b097223 */ /* 0x040fe20000000009 */
[C---:B------:R-:W-:Y:S01]  /*07d0*/  FFMA R10, R91.reuse, R70, R10 ;  /* 0x000000465b0a7223 */ /* 0x040fe2000000000a */
[----:B------:R-:W-:Y:S01]  /*07e0*/  FFMA R11, R91, R71, R11 ;  /* 0x000000475b0b7223 */ /* 0x000fe2000000000b */
[-C--:B------:R-:W-:Y:S01]  /*07f0*/  FFMA R60, R84, R72.reuse, R60 ;  /* 0x00000048543c7223 */ /* 0x080fe2000000003c */
[-C--:B------:R-:W-:Y:S01]  /*0800*/  FFMA R52, R85, R72.reuse, R52 ;  /* 0x0000004855347223 */ /* 0x080fe20000000034 */
[-C--:B------:R-:W-:Y:S01]  /*0810*/  FFMA R44, R86, R72.reuse, R44 ;  /* 0x00000048562c7223 */ /* 0x080fe2000000002c */
[-C--:B------:R-:W-:Y:S01]  /*0820*/  FFMA R36, R87, R72.reuse, R36 ;  /* 0x0000004857247223 */ /* 0x080fe20000000024 */
[-C--:B------:R-:W-:Y:S01]  /*0830*/  FFMA R28, R88, R72.reuse, R28 ;  /* 0x00000048581c7223 */ /* 0x080fe2000000001c */
[-C--:B------:R-:W-:Y:S01]  /*0840*/  FFMA R20, R89, R72.reuse, R20 ;  /* 0x0000004859147223 */ /* 0x080fe20000000014 */
[-C--:B------:R-:W-:Y:S01]  /*0850*/  FFMA R12, R90, R72.reuse, R12 ;  /* 0x000000485a0c7223 */ /* 0x080fe2000000000c */
        /* <DEDUP_REMOVED lines=25> */
[----:B------:R-:W-:Y:S06]  /*09f0*/  BRA.U UP0, `(.L_x_0) ;  /* 0xfffffff900c87547 */ /* 0x000fec000b83ffff */
[----:B------:R-:W-:Y:S06]  /*0a00*/  BAR.SYNC.DEFER_BLOCKING 0x0 ;  /* 0x0000000000007b1d */ /* 0x000fec0000010000 */
[----:B------:R-:W-:Y:S05]  /*0a10*/  BRA.U !UP1, `(.L_x_1) ;  /* 0xfffffff909807547 */ /* 0x000fea000b83ffff */
[----:B------:R-:W0:Y:S01]  /*0a20*/  LDC.64 R68, c[0x0][0x390] ;  /* 0x0000e400ff447b82 */ /* 0x000e220000000a00 */
[----:B------:R-:W-:Y:S02]  /*0a30*/  IADD3 R0, PT, PT, R77, R0, RZ ;  /* 0x000000004d007210 */ /* 0x000fe40007ffe0ff */
[----:B------:R-:W-:-:S04]  /*0a40*/  LEA R3, R3, UR5, 0x3 ;  /* 0x0000000503037c11 */ /* 0x000fc8000f8e18ff */
[----:B------:R-:W-:-:S05]  /*0a50*/  LEA R3, R0, R3, 0xd ;  /* 0x0000000300037211 */ /* 0x000fca00078e68ff */
[----:B0-----:R-:W-:-:S05]  /*0a60*/  IMAD.WIDE R2, R3, 0x4, R68 ;  /* 0x0000000403027825 */ /* 0x001fca00078e0244 */
[----:B------:R-:W-:Y:S04]  /*0a70*/  STG.E.128 desc[UR10][R2.64], R64 ;  /* 0x0000004002007986 */ /* 0x000fe8000c101d0a */
        /* <DEDUP_REMOVED lines=14> */
[----:B------:R-:W-:Y:S01]  /*0b60*/  STG.E.128 desc[UR10][R2.64+0x7010], R4 ;  /* 0x0070100402007986 */ /* 0x000fe2000c101d0a */
[----:B------:R-:W-:Y:S05]  /*0b70*/  EXIT ;  /* 0x000000000000794d */ /* 0x000fea0003800000 */
.L_x_2:
[----:B------:R-:W-:-:S00]  /*0b80*/  BRA `(.L_x_2) ;  /* 0xfffffffc00fc7947 */ /* 0x000fc0000383ffff */
[----:B------:R-:W-:-:S00]  /*0b90*/  NOP ;  /* 0x0000000000007918 */ /* 0x000fc00000000000 */
        /* <DEDUP_REMOVED lines=14> */
.L_x_3:


//--------------------- .nv.shared._Z9matrixMulPfS_S_ --------------------------
	.section	.nv.shared._Z9matrixMulPfS_S_,"aw",@nobits
	.sectionflags	@""
	.align	4
.nv.shared._Z9matrixMulPfS_S_:
	.zero		9216


//--------------------- .nv.shared.reserved.0     --------------------------
	.section	.nv.shared.reserved.0,"aw",@nobits
	.weak		__nv_reservedSMEM_offset_0_alias
	.size		__nv_reservedSMEM_offset_0_alias, 0, 64
	.other		__nv_reservedSMEM_offset_0_alias,@"STO_CUDA_RESERVED_SHARED STV_DEFAULT"
__nv_reservedSMEM_offset_0_alias:
	.zero		0
	.zero		64


//--------------------- .nv.constant0._Z9matrixMulPfS_S_ --------------------------
	.section	.nv.constant0._Z9matrixMulPfS_S_,"a",@progbits
	.sectionflags	@""
	.align	4
.nv.constant0._Z9matrixMulPfS_S_:
	.zero		920


//--------------------- SYMBOLS --------------------------

	.type		.nv.reservedSmem.offset0,@object
	.size		.nv.reservedSmem.offset0,0x4
	.type		.nv.reservedSmem.cap,@object
	.size		.nv.reservedSmem.cap,0x4
